	.headerflags	@"EF_CUDA_TEXMODE_UNIFIED EF_CUDA_64BIT_ADDRESS EF_CUDA_ACCELERATORS EF_CUDA_SM90 EF_CUDA_VIRTUAL_SM(EF_CUDA_SM90)"
	.elftype	@"ET_EXEC"


//--------------------- .nv.info                  --------------------------
	.section	.nv.info,"",@"SHT_CUDA_INFO"
	.align	4


	//----- nvinfo : EIATTR_REGCOUNT
	.align		4
        /*0000*/ 	.byte	0x04, 0x2f
        /*0002*/ 	.short	(.L_3 - .L_2)
	.align		4
.L_2:
        /*0004*/ 	.word	index@(triton_poi_fused__native_batch_norm_legit_no_training_leaky_relu_8)
        /*0008*/ 	.word	0x00000020


	//----- nvinfo : EIATTR_MIN_STACK_SIZE
	.align		4
.L_3:
        /*000c*/ 	.byte	0x04, 0x12
        /*000e*/ 	.short	(.L_5 - .L_4)
	.align		4
.L_4:
        /*0010*/ 	.word	index@(triton_poi_fused__native_batch_norm_legit_no_training_leaky_relu_8)
        /*0014*/ 	.word	0x00000000


	//----- nvinfo : EIATTR_FRAME_SIZE
	.align		4
.L_5:
        /*0018*/ 	.byte	0x04, 0x11
        /*001a*/ 	.short	(.L_7 - .L_6)
	.align		4
.L_6:
        /*001c*/ 	.word	index@(triton_poi_fused__native_batch_norm_legit_no_training_leaky_relu_8)
        /*0020*/ 	.word	0x00000000


	//----- nvinfo : EIATTR_MIN_STACK_SIZE
	.align		4
.L_7:
        /*0024*/ 	.byte	0x04, 0x12
        /*0026*/ 	.short	(.L_9 - .L_8)
	.align		4
.L_8:
        /*0028*/ 	.word	index@(triton_poi_fused__native_batch_norm_legit_no_training_leaky_relu_8)
        /*002c*/ 	.word	0x00000000
.L_9:


//--------------------- .nv.info.triton_poi_fused__native_batch_norm_legit_no_training_leaky_relu_8 --------------------------
	.section	.nv.info.triton_poi_fused__native_batch_norm_legit_no_training_leaky_relu_8,"",@"SHT_CUDA_INFO"
	.sectionflags	@""
	.align	4


	//----- nvinfo : EIATTR_CUDA_API_VERSION
	.align		4
        /*0000*/ 	.byte	0x04, 0x37
        /*0002*/ 	.short	(.L_11 - .L_10)
.L_10:
        /*0004*/ 	.word	0x0000007c


	//----- nvinfo : EIATTR_KPARAM_INFO
	.align		4
.L_11:
        /*0008*/ 	.byte	0x04, 0x17
        /*000a*/ 	.short	(.L_13 - .L_12)
.L_12:
        /*000c*/ 	.word	0x00000000
        /*0010*/ 	.short	0x0006
        /*0012*/ 	.short	0x0030
        /*0014*/ 	.byte	0x00, 0xf0, 0x11, 0x00


	//----- nvinfo : EIATTR_KPARAM_INFO
	.align		4
.L_13:
        /*0018*/ 	.byte	0x04, 0x17
        /*001a*/ 	.short	(.L_15 - .L_14)
.L_14:
        /*001c*/ 	.word	0x00000000
        /*0020*/ 	.short	0x0005
        /*0022*/ 	.short	0x0028
        /*0024*/ 	.byte	0x00, 0xf4, 0x21, 0x00


	//----- nvinfo : EIATTR_KPARAM_INFO
	.align		4
.L_15:
        /*0028*/ 	.byte	0x04, 0x17
        /*002a*/ 	.short	(.L_17 - .L_16)
.L_16:
        /*002c*/ 	.word	0x00000000
        /*0030*/ 	.short	0x0004
        /*0032*/ 	.short	0x0020
        /*0034*/ 	.byte	0x00, 0xf4, 0x21, 0x00


	//----- nvinfo : EIATTR_KPARAM_INFO
	.align		4
.L_17:
        /*0038*/ 	.byte	0x04, 0x17
        /*003a*/ 	.short	(.L_19 - .L_18)
.L_18:
        /*003c*/ 	.word	0x00000000
        /*0040*/ 	.short	0x0003
        /*0042*/ 	.short	0x0018
        /*0044*/ 	.byte	0x00, 0xf4, 0x21, 0x00


	//----- nvinfo : EIATTR_KPARAM_INFO
	.align		4
.L_19:
        /*0048*/ 	.byte	0x04, 0x17
        /*004a*/ 	.short	(.L_21 - .L_20)
.L_20:
        /*004c*/ 	.word	0x00000000
        /*0050*/ 	.short	0x0002
        /*0052*/ 	.short	0x0010
        /*0054*/ 	.byte	0x00, 0xf4, 0x21, 0x00


	//----- nvinfo : EIATTR_KPARAM_INFO
	.align		4
.L_21:
        /*0058*/ 	.byte	0x04, 0x17
        /*005a*/ 	.short	(.L_23 - .L_22)
.L_22:
        /*005c*/ 	.word	0x00000000
        /*0060*/ 	.short	0x0001
        /*0062*/ 	.short	0x0008
        /*0064*/ 	.byte	0x00, 0xf4, 0x21, 0x00


	//----- nvinfo : EIATTR_KPARAM_INFO
	.align		4
.L_23:
        /*0068*/ 	.byte	0x04, 0x17
        /*006a*/ 	.short	(.L_25 - .L_24)
.L_24:
        /*006c*/ 	.word	0x00000000
        /*0070*/ 	.short	0x0000
        /*0072*/ 	.short	0x0000
        /*0074*/ 	.byte	0x00, 0xf4, 0x21, 0x00


	//----- nvinfo : EIATTR_SPARSE_MMA_MASK
	.align		4
.L_25:
        /*0078*/ 	.byte	0x03, 0x50
        /*007a*/ 	.short	0x0000


	//----- nvinfo : EIATTR_MAXREG_COUNT
	.align		4
        /*007c*/ 	.byte	0x03, 0x1b
        /*007e*/ 	.short	0x00ff


	//----- nvinfo : EIATTR_EXIT_INSTR_OFFSETS
	.align		4
        /*0080*/ 	.byte	0x04, 0x1c
        /*0082*/ 	.short	(.L_27 - .L_26)


	//   ....[0]....
.L_26:
        /*0084*/ 	.word	0x00000710


	//----- nvinfo : EIATTR_REQNTID
	.align		4
.L_27:
        /*0088*/ 	.byte	0x04, 0x10
        /*008a*/ 	.short	(.L_29 - .L_28)
.L_28:
        /*008c*/ 	.word	0x00000080
        /*0090*/ 	.word	0x00000001
        /*0094*/ 	.word	0x00000001


	//----- nvinfo : EIATTR_CBANK_PARAM_SIZE
	.align		4
.L_29:
        /*0098*/ 	.byte	0x03, 0x19
        /*009a*/ 	.short	0x0034


	//----- nvinfo : EIATTR_PARAM_CBANK
	.align		4
        /*009c*/ 	.byte	0x04, 0x0a
        /*009e*/ 	.short	(.L_31 - .L_30)
	.align		4
.L_30:
        /*00a0*/ 	.word	index@(.nv.constant0.triton_poi_fused__native_batch_norm_legit_no_training_leaky_relu_8)
        /*00a4*/ 	.short	0x0210
        /*00a6*/ 	.short	0x0034


	//----- nvinfo : EIATTR_SW_WAR
	.align		4
.L_31:
        /*00a8*/ 	.byte	0x04, 0x36
        /*00aa*/ 	.short	(.L_33 - .L_32)
.L_32:
        /*00ac*/ 	.word	0x00000008
.L_33:


//--------------------- .nv.callgraph             --------------------------
	.section	.nv.callgraph,"",@"SHT_CUDA_CALLGRAPH"
	.align	4
	.sectionentsize	8
	.align		4
        /*0000*/ 	.word	0x00000000
	.align		4
        /*0004*/ 	.word	0xffffffff
	.align		4
        /*0008*/ 	.word	0x00000000
	.align		4
        /*000c*/ 	.word	0xfffffffe
	.align		4
        /*0010*/ 	.word	0x00000000
	.align		4
        /*0014*/ 	.word	0xfffffffd
	.align		4
        /*0018*/ 	.word	0x00000000
	.align		4
        /*001c*/ 	.word	0xfffffffc


//--------------------- .nv.constant4             --------------------------
	.section	.nv.constant4,"a",@progbits
	.align	8
	.align		8
.nv.constant4:
        /*0000*/ 	.dword	_$_str
	.align		8
        /*0008*/ 	.dword	_$_str_$_2


//--------------------- .text.triton_poi_fused__native_batch_norm_legit_no_training_leaky_relu_8 --------------------------
	.section	.text.triton_poi_fused__native_batch_norm_legit_no_training_leaky_relu_8,"ax",@progbits
	.align	128
        .global         triton_poi_fused__native_batch_norm_legit_no_training_leaky_relu_8
        .type           triton_poi_fused__native_batch_norm_legit_no_training_leaky_relu_8,@function
        .size           triton_poi_fused__native_batch_norm_legit_no_training_leaky_relu_8,(.L_x_1 - triton_poi_fused__native_batch_norm_legit_no_training_leaky_relu_8)
        .other          triton_poi_fused__native_batch_norm_legit_no_training_leaky_relu_8,@"STO_CUDA_ENTRY STV_DEFAULT"
triton_poi_fused__native_batch_norm_legit_no_training_leaky_relu_8:
.text.triton_poi_fused__native_batch_norm_legit_no_training_leaky_relu_8:
[----:B------:R-:W-:Y:S01]  /*0000*/  LDC R1, c[0x0][0x28] ;  /* 0x00000a00ff017b82 */ /* 0x000fe20000000800 */
[----:B------:R-:W1:Y:S07]  /*0010*/  S2R R0, SR_TID.X ;  /* 0x0000000000007919 */ /* 0x000e6e0000002100 */
[----:B------:R-:W2:Y:S01]  /*0020*/  LDC.64 R4, c[0x0][0x228] ;  /* 0x00008a00ff047b82 */ /* 0x000ea20000000a00 */
[----:B------:R-:W-:Y:S01]  /*0030*/  ULDC.64 UR4, c[0x0][0x208] ;  /* 0x0000820000047ab9 */ /* 0x000fe20000000a00 */
[----:B------:R-:W3:Y:S06]  /*0040*/  S2R R7, SR_CTAID.X ;  /* 0x0000000000077919 */ /* 0x000eec0000002500 */
[----:B------:R-:W4:Y:S08]  /*0050*/  LDC.64 R16, c[0x0][0x220] ;  /* 0x00008800ff107b82 */ /* 0x000f300000000a00 */
[----:B------:R-:W5:Y:S08]  /*0060*/  LDC.64 R22, c[0x0][0x218] ;  /* 0x00008600ff167b82 */ /* 0x000f700000000a00 */
[----:B------:R-:W5:Y:S01]  /*0070*/  LDC.64 R20, c[0x0][0x230] ;  /* 0x00008c00ff147b82 */ /* 0x000f620000000a00 */
[----:B-1----:R-:W-:-:S07]  /*0080*/  SHF.L.U32 R0, R0, 0x2, RZ ;  /* 0x0000000200007819 */ /* 0x002fce00000006ff */
[----:B------:R-:W1:Y:S01]  /*0090*/  LDC.64 R8, c[0x0][0x238] ;  /* 0x00008e00ff087b82 */ /* 0x000e620000000a00 */
[----:B---3--:R-:W-:Y:S02]  /*00a0*/  SHF.R.S32.HI R3, RZ, 0x15, R7 ;  /* 0x00000015ff037819 */ /* 0x008fe40000011407 */
[----:B------:R-:W-:Y:S02]  /*00b0*/  LOP3.LUT R0, R0, 0x1fc, RZ, 0xc0, !PT ;  /* 0x000001fc00007812 */ /* 0x000fe400078ec0ff */
[----:B------:R-:W-:Y:S02]  /*00c0*/  SGXT R3, R3, 0x1 ;  /* 0x000000010303781a */ /* 0x000fe40000000200 */
[----:B------:R-:W-:-:S04]  /*00d0*/  LEA R0, R7, R0, 0xa ;  /* 0x0000000007007211 */ /* 0x000fc800078e50ff */
[----:B------:R-:W-:-:S04]  /*00e0*/  LEA.HI R3, R3, R0, RZ, 0x5 ;  /* 0x0000000003037211 */ /* 0x000fc800078f28ff */
[----:B------:R-:W-:-:S04]  /*00f0*/  LOP3.LUT R3, R3, 0xffffffe0, RZ, 0xc0, !PT ;  /* 0xffffffe003037812 */ /* 0x000fc800078ec0ff */
[----:B------:R-:W-:-:S05]  /*0100*/  IADD3 R24, R0, -R3, RZ ;  /* 0x8000000300187210 */ /* 0x000fca0007ffe0ff */
[----:B--2---:R-:W-:-:S06]  /*0110*/  IMAD.WIDE R4, R24, 0x4, R4 ;  /* 0x0000000418047825 */ /* 0x004fcc00078e0204 */
[----:B------:R-:W2:Y:S01]  /*0120*/  LDG.E.EL.128 R4, desc[UR4][R4.64] ;  /* 0x0000000404047981 */ /* 0x000ea2000c2e1d00 */
[----:B----4-:R-:W-:-:S04]  /*0130*/  IMAD.WIDE R16, R24, 0x4, R16 ;  /* 0x0000000418107825 */ /* 0x010fc800078e0210 */
[----:B-----5:R-:W-:Y:S02]  /*0140*/  IMAD.WIDE R22, R0, 0x4, R22 ;  /* 0x0000000400167825 */ /* 0x020fe400078e0216 */
[----:B------:R-:W3:Y:S02]  /*0150*/  LDG.E.EL.128 R16, desc[UR4][R16.64] ;  /* 0x0000000410107981 */ /* 0x000ee4000c2e1d00 */
[C---:B0-----:R-:W-:Y:S02]  /*0160*/  IMAD.WIDE R20, R24.reuse, 0x4, R20 ;  /* 0x0000000418147825 */ /* 0x041fe400078e0214 */
[----:B------:R-:W3:Y:S02]  /*0170*/  LDG.E.128 R12, desc[UR4][R22.64+0x800] ;  /* 0x00080004160c7981 */ /* 0x000ee4000c1e1d00 */
[----:B-1----:R-:W-:-:S04]  /*0180*/  IMAD.WIDE R24, R24, 0x4, R8 ;  /* 0x0000000418187825 */ /* 0x002fc800078e0208 */
[----:B--2---:R-:W-:Y:S01]  /*0190*/  FADD R2, R4, 9.9999997473787516356e-06 ;  /* 0x3727c5ac04027421 */ /* 0x004fe20000000000 */
[----:B------:R-:W-:Y:S01]  /*01a0*/  FADD R3, R5, 9.9999997473787516356e-06 ;  /* 0x3727c5ac05037421 */ /* 0x000fe20000000000 */
[----:B------:R-:W-:Y:S02]  /*01b0*/  FADD R6, R6, 9.9999997473787516356e-06 ;  /* 0x3727c5ac06067421 */ /* 0x000fe40000000000 */
[----:B------:R0:W1:Y:S08]  /*01c0*/  MUFU.SQRT R10, R2 ;  /* 0x00000002000a7308 */ /* 0x0000700000002000 */
[----:B------:R-:W2:Y:S01]  /*01d0*/  MUFU.SQRT R26, R3 ;  /* 0x00000003001a7308 */ /* 0x000ea20000002000 */
[----:B0-----:R-:W-:Y:S01]  /*01e0*/  HFMA2.MMA R2, -RZ, RZ, 1.625, 0 ;  /* 0x3e800000ff027435 */ /* 0x001fe200000001ff */
[----:B-1----:R-:W-:-:S06]  /*01f0*/  FSETP.GT.AND P0, PT, R10, 8.50705917302346158658e+37, PT ;  /* 0x7e8000000a00780b */ /* 0x002fcc0003f04000 */
[----:B------:R-:W0:Y:S01]  /*0200*/  MUFU.SQRT R6, R6 ;  /* 0x0000000600067308 */ /* 0x000e220000002000 */
[----:B------:R-:W-:Y:S02]  /*0210*/  FSETP.GEU.AND P3, PT, R10, 1.175494350822287508e-38, PT ;  /* 0x008000000a00780b */ /* 0x000fe40003f6e000 */
[C---:B--2---:R-:W-:Y:S02]  /*0220*/  FSETP.GT.AND P1, PT, R26.reuse, 8.50705917302346158658e+37, PT ;  /* 0x7e8000001a00780b */ /* 0x044fe40003f24000 */
[----:B------:R-:W-:Y:S02]  /*0230*/  FSETP.GEU.AND P4, PT, R26, 1.175494350822287508e-38, PT ;  /* 0x008000001a00780b */ /* 0x000fe40003f8e000 */
[----:B------:R-:W-:Y:S01]  /*0240*/  @P0 FMUL R10, R10, 0.25 ;  /* 0x3e8000000a0a0820 */ /* 0x000fe20000400000 */
[----:B0-----:R-:W-:-:S06]  /*0250*/  FSETP.GT.AND P2, PT, R6, 8.50705917302346158658e+37, PT ;  /* 0x7e8000000600780b */ /* 0x001fcc0003f44000 */
[----:B------:R-:W-:Y:S01]  /*0260*/  @!P3 FMUL R10, R10, 16777216 ;  /* 0x4b8000000a0ab820 */ /* 0x000fe20000400000 */
[----:B------:R-:W-:Y:S01]  /*0270*/  FSETP.GEU.AND P5, PT, R6, 1.175494350822287508e-38, PT ;  /* 0x008000000600780b */ /* 0x000fe20003fae000 */
[----:B------:R-:W-:Y:S02]  /*0280*/  @P1 FMUL R26, R26, 0.25 ;  /* 0x3e8000001a1a1820 */ /* 0x000fe40000400000 */
[----:B------:R0:W-:Y:S02]  /*0290*/  MUFU.RCP R3, R10 ;  /* 0x0000000a00037308 */ /* 0x0001e40000001000 */
[----:B------:R-:W-:Y:S01]  /*02a0*/  @!P4 FMUL R26, R26, 16777216 ;  /* 0x4b8000001a1ac820 */ /* 0x000fe20000400000 */
[----:B------:R-:W-:Y:S01]  /*02b0*/  FSEL R27, R2, 1, P1 ;  /* 0x3f800000021b7808 */ /* 0x000fe20000800000 */
[----:B------:R-:W-:-:S04]  /*02c0*/  @P2 FMUL R6, R6, 0.25 ;  /* 0x3e80000006062820 */ /* 0x000fc80000400000 */
[----:B------:R1:W2:Y:S01]  /*02d0*/  MUFU.RCP R4, R26 ;  /* 0x0000001a00047308 */ /* 0x0002a20000001000 */
[----:B0-----:R-:W4:Y:S01]  /*02e0*/  LDG.E.128 R8, desc[UR4][R22.64] ;  /* 0x0000000416087981 */ /* 0x001f22000c1e1d00 */
[----:B------:R-:W-:Y:S01]  /*02f0*/  @!P4 FMUL R27, R27, 16777216 ;  /* 0x4b8000001b1bc820 */ /* 0x000fe20000400000 */
[----:B------:R-:W-:Y:S01]  /*0300*/  @!P5 FMUL R6, R6, 16777216 ;  /* 0x4b8000000606d820 */ /* 0x000fe20000400000 */
[----:B------:R-:W-:-:S04]  /*0310*/  FADD R7, R7, 9.9999997473787516356e-06 ;  /* 0x3727c5ac07077421 */ /* 0x000fc80000000000 */
[----:B------:R-:W-:Y:S01]  /*0320*/  MUFU.RCP R5, R6 ;  /* 0x0000000600057308 */ /* 0x000fe20000001000 */
[----:B-1----:R-:W-:Y:S01]  /*0330*/  FSEL R26, R2, 1, P0 ;  /* 0x3f800000021a7808 */ /* 0x002fe20000000000 */
[----:B------:R-:W5:Y:S04]  /*0340*/  LDG.E.EL.128 R20, desc[UR4][R20.64] ;  /* 0x0000000414147981 */ /* 0x000f68000c2e1d00 */
[----:B------:R-:W-:Y:S01]  /*0350*/  @!P3 FMUL R26, R26, 16777216 ;  /* 0x4b8000001a1ab820 */ /* 0x000fe20000400000 */
[----:B--2---:R-:W-:-:S03]  /*0360*/  FMUL R4, R4, R27 ;  /* 0x0000001b04047220 */ /* 0x004fc60000400000 */
[----:B------:R-:W-:Y:S02]  /*0370*/  FMUL R3, R3, R26 ;  /* 0x0000001a03037220 */ /* 0x000fe40000400000 */
[----:B------:R-:W5:Y:S01]  /*0380*/  LDG.E.EL.128 R24, desc[UR4][R24.64] ;  /* 0x0000000418187981 */ /* 0x000f62000c2e1d00 */
[----:B------:R-:W0:Y:S02]  /*0390*/  MUFU.SQRT R6, R7 ;  /* 0x0000000700067308 */ /* 0x000e240000002000 */
[C---:B0-----:R-:W-:Y:S02]  /*03a0*/  FSETP.GT.AND P0, PT, R6.reuse, 8.50705917302346158658e+37, PT ;  /* 0x7e8000000600780b */ /* 0x041fe40003f04000 */
[----:B------:R-:W-:-:S11]  /*03b0*/  FSETP.GEU.AND P1, PT, R6, 1.175494350822287508e-38, PT ;  /* 0x008000000600780b */ /* 0x000fd60003f2e000 */
[----:B------:R-:W-:-:S04]  /*03c0*/  @P0 FMUL R6, R6, 0.25 ;  /* 0x3e80000006060820 */ /* 0x000fc80000400000 */
[----:B------:R-:W-:-:S06]  /*03d0*/  @!P1 FMUL R6, R6, 16777216 ;  /* 0x4b80000006069820 */ /* 0x000fcc0000400000 */
[----:B------:R-:W0:Y:S01]  /*03e0*/  MUFU.RCP R6, R6 ;  /* 0x0000000600067308 */ /* 0x000e220000001000 */
[C---:B------:R-:W-:Y:S02]  /*03f0*/  FSEL R29, R2.reuse, 1, P0 ;  /* 0x3f800000021d7808 */ /* 0x040fe40000000000 */
[----:B------:R-:W-:-:S03]  /*0400*/  FSEL R28, R2, 1, P2 ;  /* 0x3f800000021c7808 */ /* 0x000fc60001000000 */
[----:B------:R-:W-:Y:S01]  /*0410*/  @!P1 FMUL R29, R29, 16777216 ;  /* 0x4b8000001d1d9820 */ /* 0x000fe20000400000 */
[----:B---3--:R-:W-:Y:S01]  /*0420*/  FADD R15, R15, -R19 ;  /* 0x800000130f0f7221 */ /* 0x008fe20000000000 */
[----:B------:R-:W-:Y:S02]  /*0430*/  FADD R12, R12, -R16 ;  /* 0x800000100c0c7221 */ /* 0x000fe40000000000 */
[----:B0-----:R-:W-:Y:S01]  /*0440*/  FMUL R2, R6, R29 ;  /* 0x0000001d06027220 */ /* 0x001fe20000400000 */
[----:B------:R-:W-:Y:S01]  /*0450*/  @!P5 FMUL R28, R28, 16777216 ;  /* 0x4b8000001c1cd820 */ /* 0x000fe20000400000 */
[----:B------:R-:W-:Y:S01]  /*0460*/  FADD R14, R14, -R18 ;  /* 0x800000120e0e7221 */ /* 0x000fe20000000000 */
[----:B------:R-:W-:Y:S02]  /*0470*/  FADD R13, R13, -R17 ;  /* 0x800000110d0d7221 */ /* 0x000fe40000000000 */
[----:B------:R-:W-:Y:S01]  /*0480*/  FMUL R5, R5, R28 ;  /* 0x0000001c05057220 */ /* 0x000fe20000400000 */
[----:B----4-:R-:W-:Y:S01]  /*0490*/  FADD R11, R11, -R19 ;  /* 0x800000130b0b7221 */ /* 0x010fe20000000000 */
[----:B------:R-:W-:Y:S01]  /*04a0*/  FADD R8, R8, -R16 ;  /* 0x8000001008087221 */ /* 0x000fe20000000000 */
[----:B------:R-:W-:-:S02]  /*04b0*/  FADD R16, R10, -R18 ;  /* 0x800000120a107221 */ /* 0x000fc40000000000 */
[C---:B------:R-:W-:Y:S01]  /*04c0*/  FMUL R10, R2.reuse, R11 ;  /* 0x0000000b020a7220 */ /* 0x040fe20000400000 */
[----:B------:R-:W-:Y:S01]  /*04d0*/  FMUL R2, R2, R15 ;  /* 0x0000000f02027220 */ /* 0x000fe20000400000 */
[----:B------:R-:W-:Y:S01]  /*04e0*/  FADD R9, R9, -R17 ;  /* 0x8000001109097221 */ /* 0x000fe20000000000 */
[C---:B------:R-:W-:Y:S01]  /*04f0*/  FMUL R17, R3.reuse, R8 ;  /* 0x0000000803117220 */ /* 0x040fe20000400000 */
[----:B------:R-:W-:Y:S01]  /*0500*/  FMUL R11, R3, R12 ;  /* 0x0000000c030b7220 */ /* 0x000fe20000400000 */
[C---:B------:R-:W-:Y:S01]  /*0510*/  FMUL R15, R5.reuse, R16 ;  /* 0x00000010050f7220 */ /* 0x040fe20000400000 */
[----:B------:R-:W-:Y:S01]  /*0520*/  FMUL R5, R5, R14 ;  /* 0x0000000e05057220 */ /* 0x000fe20000400000 */
[--C-:B-----5:R-:W-:Y:S02]  /*0530*/  FFMA R7, R23, R2, R27.reuse ;  /* 0x0000000217077223 */ /* 0x120fe4000000001b */
[----:B------:R-:W0:Y:S03]  /*0540*/  LDC.64 R2, c[0x0][0x210] ;  /* 0x00008400ff027b82 */ /* 0x000e260000000a00 */
[----:B------:R-:W-:Y:S01]  /*0550*/  FSETP.GT.AND P6, PT, R7, RZ, PT ;  /* 0x000000ff0700720b */ /* 0x000fe20003fc4000 */
[C---:B------:R-:W-:Y:S01]  /*0560*/  FMUL R14, R4.reuse, R9 ;  /* 0x00000009040e7220 */ /* 0x040fe20000400000 */
[----:B------:R-:W-:Y:S01]  /*0570*/  FMUL R12, R4, R13 ;  /* 0x0000000d040c7220 */ /* 0x000fe20000400000 */
[----:B------:R-:W-:Y:S01]  /*0580*/  FFMA R4, R20, R11, R24 ;  /* 0x0000000b14047223 */ /* 0x000fe20000000018 */
[----:B------:R-:W-:Y:S01]  /*0590*/  FFMA R6, R22, R5, R26 ;  /* 0x0000000516067223 */ /* 0x000fe2000000001a */
[----:B------:R-:W-:Y:S01]  /*05a0*/  FFMA R11, R23, R10, R27 ;  /* 0x0000000a170b7223 */ /* 0x000fe2000000001b */
[----:B------:R-:W-:Y:S01]  /*05b0*/  FFMA R8, R20, R17, R24 ;  /* 0x0000001114087223 */ /* 0x000fe20000000018 */
[C-C-:B------:R-:W-:Y:S01]  /*05c0*/  FFMA R5, R21.reuse, R12, R25.reuse ;  /* 0x0000000c15057223 */ /* 0x140fe20000000019 */
[----:B------:R-:W-:Y:S01]  /*05d0*/  FFMA R10, R22, R15, R26 ;  /* 0x0000000f160a7223 */ /* 0x000fe2000000001a */
[----:B------:R-:W-:Y:S01]  /*05e0*/  FFMA R9, R21, R14, R25 ;  /* 0x0000000e15097223 */ /* 0x000fe20000000019 */
[----:B------:R-:W-:-:S02]  /*05f0*/  FSETP.GT.AND P5, PT, R6, RZ, PT ;  /* 0x000000ff0600720b */ /* 0x000fc40003fa4000 */
[----:B------:R-:W-:Y:S01]  /*0600*/  FSETP.GT.AND P4, PT, R5, RZ, PT ;  /* 0x000000ff0500720b */ /* 0x000fe20003f84000 */
[----:B------:R-:W-:Y:S01]  /*0610*/  @!P6 FMUL R7, R7, 0.10000000149011611938 ;  /* 0x3dcccccd0707e820 */ /* 0x000fe20000400000 */
[----:B------:R-:W-:Y:S02]  /*0620*/  FSETP.GT.AND P3, PT, R11, RZ, PT ;  /* 0x000000ff0b00720b */ /* 0x000fe40003f64000 */
[----:B------:R-:W-:Y:S02]  /*0630*/  FSETP.GT.AND P2, PT, R10, RZ, PT ;  /* 0x000000ff0a00720b */ /* 0x000fe40003f44000 */
[----:B------:R-:W-:Y:S02]  /*0640*/  FSETP.GT.AND P1, PT, R9, RZ, PT ;  /* 0x000000ff0900720b */ /* 0x000fe40003f24000 */
[----:B------:R-:W-:Y:S02]  /*0650*/  FSETP.GT.AND P0, PT, R8, RZ, PT ;  /* 0x000000ff0800720b */ /* 0x000fe40003f04000 */
[----:B------:R-:W-:Y:S01]  /*0660*/  FSETP.GT.AND P6, PT, R4, RZ, PT ;  /* 0x000000ff0400720b */ /* 0x000fe20003fc4000 */
[----:B0-----:R-:W-:-:S04]  /*0670*/  IMAD.WIDE R2, R0, 0x4, R2 ;  /* 0x0000000400027825 */ /* 0x001fc800078e0202 */
[----:B------:R-:W-:Y:S01]  /*0680*/  @!P5 FMUL R6, R6, 0.10000000149011611938 ;  /* 0x3dcccccd0606d820 */ /* 0x000fe20000400000 */
[----:B------:R-:W-:Y:S01]  /*0690*/  @!P4 FMUL R5, R5, 0.10000000149011611938 ;  /* 0x3dcccccd0505c820 */ /* 0x000fe20000400000 */
[----:B------:R-:W-:Y:S01]  /*06a0*/  @!P3 FMUL R11, R11, 0.10000000149011611938 ;  /* 0x3dcccccd0b0bb820 */ /* 0x000fe20000400000 */
[----:B------:R-:W-:Y:S01]  /*06b0*/  @!P2 FMUL R10, R10, 0.10000000149011611938 ;  /* 0x3dcccccd0a0aa820 */ /* 0x000fe20000400000 */
[----:B------:R-:W-:Y:S02]  /*06c0*/  @!P1 FMUL R9, R9, 0.10000000149011611938 ;  /* 0x3dcccccd09099820 */ /* 0x000fe40000400000 */
[----:B------:R-:W-:Y:S02]  /*06d0*/  @!P0 FMUL R8, R8, 0.10000000149011611938 ;  /* 0x3dcccccd08088820 */ /* 0x000fe40000400000 */
[----:B------:R-:W-:-:S03]  /*06e0*/  @!P6 FMUL R4, R4, 0.10000000149011611938 ;  /* 0x3dcccccd0404e820 */ /* 0x000fc60000400000 */
[----:B------:R-:W-:Y:S04]  /*06f0*/  STG.E.128 desc[UR4][R2.64], R8 ;  /* 0x0000000802007986 */ /* 0x000fe8000c101d04 */
[----:B------:R-:W-:Y:S01]  /*0700*/  STG.E.128 desc[UR4][R2.64+0x800], R4 ;  /* 0x0008000402007986 */ /* 0x000fe2000c101d04 */
[----:B------:R-:W-:Y:S05]  /*0710*/  EXIT ;  /* 0x000000000000794d */ /* 0x000fea0003800000 */
.L_x_0:
[----:B------:R-:W-:-:S00]  /*0720*/  BRA `(.L_x_0) ;  /* 0xfffffffc00fc7947 */ /* 0x000fc0000383ffff */
[----:B------:R-:W-:-:S00]  /*0730*/  NOP ;  /* 0x0000000000007918 */ /* 0x000fc00000000000 */
        /* <DEDUP_REMOVED lines=12> */
.L_x_1:


//--------------------- .nv.global.init           --------------------------
	.section	.nv.global.init,"aw",@progbits
.nv.global.init:
	.type		_$_str,@object
	.size		_$_str,(_$_str_$_2 - _$_str)
_$_str:
        /*0000*/ 	.byte	0x5f, 0x5f, 0x43, 0x55, 0x44, 0x41, 0x5f, 0x46, 0x54, 0x5a, 0x00
	.type		_$_str_$_2,@object
	.size		_$_str_$_2,(.L_1 - _$_str_$_2)
_$_str_$_2:
        /*000b*/ 	.byte	0x5f, 0x5f, 0x43, 0x55, 0x44, 0x41, 0x5f, 0x50, 0x52, 0x45, 0x43, 0x5f, 0x53, 0x51, 0x52, 0x54
        /*001b*/ 	.byte	0x00
.L_1:


//--------------------- .nv.constant0.triton_poi_fused__native_batch_norm_legit_no_training_leaky_relu_8 --------------------------
	.section	.nv.constant0.triton_poi_fused__native_batch_norm_legit_no_training_leaky_relu_8,"a",@progbits
	.sectionflags	@""
	.align	4
.nv.constant0.triton_poi_fused__native_batch_norm_legit_no_training_leaky_relu_8:
	.zero		580
